//
// Generated by NVIDIA NVVM Compiler
//
// Compiler Build ID: CL-36424714
// Cuda compilation tools, release 13.0, V13.0.88
// Based on NVVM 20.0.0
//

.version 9.0
.target sm_100
.address_size 64

	// .globl	apply_attention_kernel

.visible .entry apply_attention_kernel(
	.param .u64 .ptr .align 1 apply_attention_kernel_param_0,
	.param .u64 .ptr .align 1 apply_attention_kernel_param_1,
	.param .u64 .ptr .align 1 apply_attention_kernel_param_2,
	.param .u32 apply_attention_kernel_param_3,
	.param .u32 apply_attention_kernel_param_4,
	.param .u32 apply_attention_kernel_param_5,
	.param .u32 apply_attention_kernel_param_6
)
{
	.reg .pred 	%p<11>;
	.reg .b32 	%r<84>;
	.reg .b32 	%f<68>;
	.reg .b64 	%rd<90>;

	ld.param.u64 	%rd9, [apply_attention_kernel_param_0];
	ld.param.u64 	%rd10, [apply_attention_kernel_param_1];
	ld.param.u32 	%r41, [apply_attention_kernel_param_3];
	ld.param.u32 	%r38, [apply_attention_kernel_param_4];
	ld.param.u32 	%r39, [apply_attention_kernel_param_5];
	ld.param.u32 	%r40, [apply_attention_kernel_param_6];
	cvta.to.global.u64 	%rd1, %rd10;
	cvta.to.global.u64 	%rd2, %rd9;
	mov.u32 	%r42, %ctaid.x;
	mov.u32 	%r43, %ntid.x;
	mov.u32 	%r44, %tid.x;
	mad.lo.s32 	%r1, %r42, %r43, %r44;
	mul.lo.s32 	%r45, %r38, %r41;
	mul.lo.s32 	%r46, %r45, %r39;
	mul.lo.s32 	%r47, %r46, %r40;
	setp.ge.s32 	%p1, %r1, %r47;
	@%p1 bra 	$L__BB0_14;
	div.s32 	%r48, %r1, %r40;
	mul.lo.s32 	%r49, %r48, %r40;
	sub.s32 	%r2, %r1, %r49;
	rem.s32 	%r50, %r48, %r39;
	mul.lo.s32 	%r51, %r40, %r39;
	div.s32 	%r52, %r1, %r51;
	rem.s32 	%r53, %r52, %r38;
	mul.lo.s32 	%r54, %r51, %r38;
	div.s32 	%r55, %r1, %r54;
	mad.lo.s32 	%r56, %r55, %r38, %r53;
	mul.lo.s32 	%r57, %r56, %r39;
	add.s32 	%r58, %r57, %r50;
	mul.lo.s32 	%r59, %r58, %r39;
	cvt.s64.s32 	%rd3, %r59;
	mul.lo.s32 	%r60, %r57, %r40;
	cvt.s64.s32 	%rd4, %r60;
	setp.lt.s32 	%p2, %r39, 1;
	mov.f32 	%f67, 0f00000000;
	@%p2 bra 	$L__BB0_13;
	and.b32  	%r3, %r39, 7;
	setp.lt.u32 	%p3, %r39, 8;
	mov.f32 	%f67, 0f00000000;
	mov.b32 	%r82, 0;
	@%p3 bra 	$L__BB0_5;
	and.b32  	%r82, %r39, 2147483640;
	neg.s32 	%r80, %r82;
	add.s32 	%r79, %r2, %r40;
	shl.b32 	%r7, %r40, 3;
	shl.b32 	%r62, %r40, 1;
	add.s32 	%r78, %r2, %r62;
	mad.lo.s32 	%r77, %r40, 3, %r2;
	shl.b32 	%r63, %r40, 2;
	add.s32 	%r76, %r2, %r63;
	mad.lo.s32 	%r75, %r40, 5, %r2;
	mad.lo.s32 	%r74, %r40, 6, %r2;
	mad.lo.s32 	%r73, %r40, 7, %r2;
	shl.b64 	%rd11, %rd3, 2;
	add.s64 	%rd12, %rd11, %rd2;
	add.s64 	%rd89, %rd12, 16;
	mov.f32 	%f67, 0f00000000;
	mov.u32 	%r72, %r2;
$L__BB0_4:
	.pragma "nounroll";
	ld.global.nc.f32 	%f17, [%rd89+-16];
	cvt.s64.s32 	%rd13, %r72;
	add.s64 	%rd14, %rd13, %rd4;
	shl.b64 	%rd15, %rd14, 2;
	add.s64 	%rd16, %rd1, %rd15;
	ld.global.nc.f32 	%f18, [%rd16];
	fma.rn.f32 	%f19, %f17, %f18, %f67;
	ld.global.nc.f32 	%f20, [%rd89+-12];
	cvt.s64.s32 	%rd17, %r79;
	add.s64 	%rd18, %rd17, %rd4;
	shl.b64 	%rd19, %rd18, 2;
	add.s64 	%rd20, %rd1, %rd19;
	ld.global.nc.f32 	%f21, [%rd20];
	fma.rn.f32 	%f22, %f20, %f21, %f19;
	ld.global.nc.f32 	%f23, [%rd89+-8];
	cvt.s64.s32 	%rd21, %r78;
	add.s64 	%rd22, %rd21, %rd4;
	shl.b64 	%rd23, %rd22, 2;
	add.s64 	%rd24, %rd1, %rd23;
	ld.global.nc.f32 	%f24, [%rd24];
	fma.rn.f32 	%f25, %f23, %f24, %f22;
	ld.global.nc.f32 	%f26, [%rd89+-4];
	cvt.s64.s32 	%rd25, %r77;
	add.s64 	%rd26, %rd25, %rd4;
	shl.b64 	%rd27, %rd26, 2;
	add.s64 	%rd28, %rd1, %rd27;
	ld.global.nc.f32 	%f27, [%rd28];
	fma.rn.f32 	%f28, %f26, %f27, %f25;
	ld.global.nc.f32 	%f29, [%rd89];
	cvt.s64.s32 	%rd29, %r76;
	add.s64 	%rd30, %rd29, %rd4;
	shl.b64 	%rd31, %rd30, 2;
	add.s64 	%rd32, %rd1, %rd31;
	ld.global.nc.f32 	%f30, [%rd32];
	fma.rn.f32 	%f31, %f29, %f30, %f28;
	ld.global.nc.f32 	%f32, [%rd89+4];
	cvt.s64.s32 	%rd33, %r75;
	add.s64 	%rd34, %rd33, %rd4;
	shl.b64 	%rd35, %rd34, 2;
	add.s64 	%rd36, %rd1, %rd35;
	ld.global.nc.f32 	%f33, [%rd36];
	fma.rn.f32 	%f34, %f32, %f33, %f31;
	ld.global.nc.f32 	%f35, [%rd89+8];
	cvt.s64.s32 	%rd37, %r74;
	add.s64 	%rd38, %rd37, %rd4;
	shl.b64 	%rd39, %rd38, 2;
	add.s64 	%rd40, %rd1, %rd39;
	ld.global.nc.f32 	%f36, [%rd40];
	fma.rn.f32 	%f37, %f35, %f36, %f34;
	ld.global.nc.f32 	%f38, [%rd89+12];
	cvt.s64.s32 	%rd41, %r73;
	add.s64 	%rd42, %rd41, %rd4;
	shl.b64 	%rd43, %rd42, 2;
	add.s64 	%rd44, %rd1, %rd43;
	ld.global.nc.f32 	%f39, [%rd44];
	fma.rn.f32 	%f67, %f38, %f39, %f37;
	add.s32 	%r80, %r80, 8;
	add.s32 	%r79, %r79, %r7;
	add.s32 	%r78, %r78, %r7;
	add.s32 	%r77, %r77, %r7;
	add.s32 	%r76, %r76, %r7;
	add.s32 	%r75, %r75, %r7;
	add.s32 	%r74, %r74, %r7;
	add.s32 	%r73, %r73, %r7;
	add.s32 	%r72, %r72, %r7;
	add.s64 	%rd89, %rd89, 32;
	setp.ne.s32 	%p4, %r80, 0;
	@%p4 bra 	$L__BB0_4;
$L__BB0_5:
	setp.eq.s32 	%p5, %r3, 0;
	@%p5 bra 	$L__BB0_13;
	and.b32  	%r33, %r39, 3;
	setp.lt.u32 	%p6, %r3, 4;
	@%p6 bra 	$L__BB0_8;
	cvt.u64.u32 	%rd45, %r82;
	add.s64 	%rd46, %rd45, %rd3;
	shl.b64 	%rd47, %rd46, 2;
	add.s64 	%rd48, %rd2, %rd47;
	ld.global.nc.f32 	%f41, [%rd48];
	mad.lo.s32 	%r64, %r82, %r40, %r2;
	cvt.s64.s32 	%rd49, %r64;
	add.s64 	%rd50, %rd49, %rd4;
	shl.b64 	%rd51, %rd50, 2;
	add.s64 	%rd52, %rd1, %rd51;
	ld.global.nc.f32 	%f42, [%rd52];
	fma.rn.f32 	%f43, %f41, %f42, %f67;
	ld.global.nc.f32 	%f44, [%rd48+4];
	add.s32 	%r65, %r64, %r40;
	cvt.s64.s32 	%rd53, %r65;
	add.s64 	%rd54, %rd53, %rd4;
	shl.b64 	%rd55, %rd54, 2;
	add.s64 	%rd56, %rd1, %rd55;
	ld.global.nc.f32 	%f45, [%rd56];
	fma.rn.f32 	%f46, %f44, %f45, %f43;
	ld.global.nc.f32 	%f47, [%rd48+8];
	add.s32 	%r66, %r65, %r40;
	cvt.s64.s32 	%rd57, %r66;
	add.s64 	%rd58, %rd57, %rd4;
	shl.b64 	%rd59, %rd58, 2;
	add.s64 	%rd60, %rd1, %rd59;
	ld.global.nc.f32 	%f48, [%rd60];
	fma.rn.f32 	%f49, %f47, %f48, %f46;
	ld.global.nc.f32 	%f50, [%rd48+12];
	add.s32 	%r67, %r66, %r40;
	cvt.s64.s32 	%rd61, %r67;
	add.s64 	%rd62, %rd61, %rd4;
	shl.b64 	%rd63, %rd62, 2;
	add.s64 	%rd64, %rd1, %rd63;
	ld.global.nc.f32 	%f51, [%rd64];
	fma.rn.f32 	%f67, %f50, %f51, %f49;
	add.s32 	%r82, %r82, 4;
$L__BB0_8:
	setp.eq.s32 	%p7, %r33, 0;
	@%p7 bra 	$L__BB0_13;
	setp.eq.s32 	%p8, %r33, 1;
	@%p8 bra 	$L__BB0_11;
	cvt.u64.u32 	%rd65, %r82;
	add.s64 	%rd66, %rd65, %rd3;
	shl.b64 	%rd67, %rd66, 2;
	add.s64 	%rd68, %rd2, %rd67;
	ld.global.nc.f32 	%f53, [%rd68];
	mad.lo.s32 	%r68, %r82, %r40, %r2;
	cvt.s64.s32 	%rd69, %r68;
	add.s64 	%rd70, %rd69, %rd4;
	shl.b64 	%rd71, %rd70, 2;
	add.s64 	%rd72, %rd1, %rd71;
	ld.global.nc.f32 	%f54, [%rd72];
	fma.rn.f32 	%f55, %f53, %f54, %f67;
	ld.global.nc.f32 	%f56, [%rd68+4];
	add.s32 	%r69, %r68, %r40;
	cvt.s64.s32 	%rd73, %r69;
	add.s64 	%rd74, %rd73, %rd4;
	shl.b64 	%rd75, %rd74, 2;
	add.s64 	%rd76, %rd1, %rd75;
	ld.global.nc.f32 	%f57, [%rd76];
	fma.rn.f32 	%f67, %f56, %f57, %f55;
	add.s32 	%r82, %r82, 2;
$L__BB0_11:
	and.b32  	%r70, %r39, 1;
	setp.eq.b32 	%p9, %r70, 1;
	not.pred 	%p10, %p9;
	@%p10 bra 	$L__BB0_13;
	cvt.u64.u32 	%rd77, %r82;
	add.s64 	%rd78, %rd77, %rd3;
	shl.b64 	%rd79, %rd78, 2;
	add.s64 	%rd80, %rd2, %rd79;
	ld.global.nc.f32 	%f58, [%rd80];
	mad.lo.s32 	%r71, %r82, %r40, %r2;
	cvt.s64.s32 	%rd81, %r71;
	add.s64 	%rd82, %rd81, %rd4;
	shl.b64 	%rd83, %rd82, 2;
	add.s64 	%rd84, %rd1, %rd83;
	ld.global.nc.f32 	%f59, [%rd84];
	fma.rn.f32 	%f67, %f58, %f59, %f67;
$L__BB0_13:
	ld.param.u64 	%rd88, [apply_attention_kernel_param_2];
	cvta.to.global.u64 	%rd85, %rd88;
	mul.wide.s32 	%rd86, %r1, 4;
	add.s64 	%rd87, %rd85, %rd86;
	st.global.f32 	[%rd87], %f67;
$L__BB0_14:
	ret;

}


// ===== COMPILED SASS (sm_100) =====

	.target	sm_100

	.elftype	@"ET_EXEC"


//--------------------- .note.nv.tkinfo           --------------------------
	.section	.note.nv.tkinfo,"",@"SHT_NOTE"
	.sectionflags	@"SHF_NOTE_NV_TKINFO"
	.tkinfo
        /*0018*/ 	.word	0x00000002
        /*0030*/ 	.string	""
        /*0030*/ 	.string	"ptxas"
        /*0030*/ 	.string	"Cuda compilation tools, release 13.0, V13.0.88"
        /*0030*/ 	.string	"Build cuda_13.0.r13.0/compiler.36424714_0"
        /*0030*/ 	.string	"-arch sm_100 -m 64 "



//--------------------- .note.nv.cuinfo           --------------------------
	.section	.note.nv.cuinfo,"",@"SHT_NOTE"
	.sectionflags	@"SHF_NOTE_NV_CUINFO"
        /*0018*/ 	.short	0x0002
        /*001a*/ 	.short	0x0064
        /*001c*/ 	.short	0x0082
	.zero		2


//--------------------- .nv.info                  --------------------------
	.section	.nv.info,"",@"SHT_CUDA_INFO"
	.align	4


	//----- nvinfo : EIATTR_REGCOUNT
	.align		4
        /*0000*/ 	.byte	0x04, 0x2f
        /*0002*/ 	.short	(.L_1 - .L_0)
	.align		4
.L_0:
        /*0004*/ 	.word	index@(apply_attention_kernel)
        /*0008*/ 	.word	0x00000020


	//----- nvinfo : EIATTR_FRAME_SIZE
	.align		4
.L_1:
        /*000c*/ 	.byte	0x04, 0x11
        /*000e*/ 	.short	(.L_3 - .L_2)
	.align		4
.L_2:
        /*0010*/ 	.word	index@(apply_attention_kernel)
        /*0014*/ 	.word	0x00000000


	//----- nvinfo : EIATTR_MIN_STACK_SIZE
	.align		4
.L_3:
        /*0018*/ 	.byte	0x04, 0x12
        /*001a*/ 	.short	(.L_5 - .L_4)
	.align		4
.L_4:
        /*001c*/ 	.word	index@(apply_attention_kernel)
        /*0020*/ 	.word	0x00000000
.L_5:


//--------------------- .nv.compat                --------------------------
	.section	.nv.compat,"",@"SHT_CUDA_COMPAT_INFO"
	.align	4
        /*0000*/ 	.byte	0x02, 0x09, 0x00, 0x00, 0x02, 0x02, 0x01, 0x00, 0x02, 0x05, 0x05, 0x00, 0x03, 0x07, 0x01, 0x01
        /*0010*/ 	.byte	0x02, 0x03, 0x00, 0x00, 0x02, 0x06, 0x01, 0x00, 0x04, 0x0b, 0x08, 0x00, 0x09, 0x00, 0x00, 0x00
        /*0020*/ 	.byte	0x00, 0x00, 0x00, 0x00


//--------------------- .nv.info.apply_attention_kernel --------------------------
	.section	.nv.info.apply_attention_kernel,"",@"SHT_CUDA_INFO"
	.sectionflags	@""
	.align	4


	//----- nvinfo : EIATTR_CUDA_API_VERSION
	.align		4
        /*0000*/ 	.byte	0x04, 0x37
        /*0002*/ 	.short	(.L_7 - .L_6)
.L_6:
        /*0004*/ 	.word	0x00000082


	//----- nvinfo : EIATTR_KPARAM_INFO
	.align		4
.L_7:
        /*0008*/ 	.byte	0x04, 0x17
        /*000a*/ 	.short	(.L_9 - .L_8)
.L_8:
        /*000c*/ 	.word	0x00000000
        /*0010*/ 	.short	0x0006
        /*0012*/ 	.short	0x0024
        /*0014*/ 	.byte	0x00, 0xf0, 0x11, 0x00


	//----- nvinfo : EIATTR_KPARAM_INFO
	.align		4
.L_9:
        /*0018*/ 	.byte	0x04, 0x17
        /*001a*/ 	.short	(.L_11 - .L_10)
.L_10:
        /*001c*/ 	.word	0x00000000
        /*0020*/ 	.short	0x0005
        /*0022*/ 	.short	0x0020
        /*0024*/ 	.byte	0x00, 0xf0, 0x11, 0x00


	//----- nvinfo : EIATTR_KPARAM_INFO
	.align		4
.L_11:
        /*0028*/ 	.byte	0x04, 0x17
        /*002a*/ 	.short	(.L_13 - .L_12)
.L_12:
        /*002c*/ 	.word	0x00000000
        /*0030*/ 	.short	0x0004
        /*0032*/ 	.short	0x001c
        /*0034*/ 	.byte	0x00, 0xf0, 0x11, 0x00


	//----- nvinfo : EIATTR_KPARAM_INFO
	.align		4
.L_13:
        /*0038*/ 	.byte	0x04, 0x17
        /*003a*/ 	.short	(.L_15 - .L_14)
.L_14:
        /*003c*/ 	.word	0x00000000
        /*0040*/ 	.short	0x0003
        /*0042*/ 	.short	0x0018
        /*0044*/ 	.byte	0x00, 0xf0, 0x11, 0x00


	//----- nvinfo : EIATTR_KPARAM_INFO
	.align		4
.L_15:
        /*0048*/ 	.byte	0x04, 0x17
        /*004a*/ 	.short	(.L_17 - .L_16)
.L_16:
        /*004c*/ 	.word	0x00000000
        /*0050*/ 	.short	0x0002
        /*0052*/ 	.short	0x0010
        /*0054*/ 	.byte	0x00, 0xf5, 0x21, 0x00


	//----- nvinfo : EIATTR_KPARAM_INFO
	.align		4
.L_17:
        /*0058*/ 	.byte	0x04, 0x17
        /*005a*/ 	.short	(.L_19 - .L_18)
.L_18:
        /*005c*/ 	.word	0x00000000
        /*0060*/ 	.short	0x0001
        /*0062*/ 	.short	0x0008
        /*0064*/ 	.byte	0x00, 0xf5, 0x21, 0x00


	//----- nvinfo : EIATTR_KPARAM_INFO
	.align		4
.L_19:
        /*0068*/ 	.byte	0x04, 0x17
        /*006a*/ 	.short	(.L_21 - .L_20)
.L_20:
        /*006c*/ 	.word	0x00000000
        /*0070*/ 	.short	0x0000
        /*0072*/ 	.short	0x0000
        /*0074*/ 	.byte	0x00, 0xf5, 0x21, 0x00


	//----- nvinfo : EIATTR_SPARSE_MMA_MASK
	.align		4
.L_21:
        /*0078*/ 	.byte	0x03, 0x50
        /*007a*/ 	.short	0x0000


	//----- nvinfo : EIATTR_MAXREG_COUNT
	.align		4
        /*007c*/ 	.byte	0x03, 0x1b
        /*007e*/ 	.short	0x00ff


	//----- nvinfo : EIATTR_MERCURY_ISA_VERSION
	.align		4
        /*0080*/ 	.byte	0x03, 0x5f
        /*0082*/ 	.short	0x0101


	//----- nvinfo : EIATTR_VRC_CTA_INIT_COUNT
	.align		4
        /*0084*/ 	.byte	0x02, 0x4a
	.zero		1
	.zero		1


	//----- nvinfo : EIATTR_EXIT_INSTR_OFFSETS
	.align		4
        /*0088*/ 	.byte	0x04, 0x1c
        /*008a*/ 	.short	(.L_23 - .L_22)


	//   ....[0]....
.L_22:
        /*008c*/ 	.word	0x000000b0


	//   ....[1]....
        /*0090*/ 	.word	0x00001430


	//----- nvinfo : EIATTR_CBANK_PARAM_SIZE
	.align		4
.L_23:
        /*0094*/ 	.byte	0x03, 0x19
        /*0096*/ 	.short	0x0028


	//----- nvinfo : EIATTR_PARAM_CBANK
	.align		4
        /*0098*/ 	.byte	0x04, 0x0a
        /*009a*/ 	.short	(.L_25 - .L_24)
	.align		4
.L_24:
        /*009c*/ 	.word	index@(.nv.constant0.apply_attention_kernel)
        /*00a0*/ 	.short	0x0380
        /*00a2*/ 	.short	0x0028


	//----- nvinfo : EIATTR_SW_WAR
	.align		4
.L_25:
        /*00a4*/ 	.byte	0x04, 0x36
        /*00a6*/ 	.short	(.L_27 - .L_26)
.L_26:
        /*00a8*/ 	.word	0x00000008
.L_27:


//--------------------- .nv.callgraph             --------------------------
	.section	.nv.callgraph,"",@"SHT_CUDA_CALLGRAPH"
	.align	4
	.sectionentsize	8
	.align		4
        /*0000*/ 	.word	0x00000000
	.align		4
        /*0004*/ 	.word	0xffffffff
	.align		4
        /*0008*/ 	.word	0x00000000
	.align		4
        /*000c*/ 	.word	0xfffffffe
	.align		4
        /*0010*/ 	.word	0x00000000
	.align		4
        /*0014*/ 	.word	0xfffffffd
	.align		4
        /*0018*/ 	.word	0x00000000
	.align		4
        /*001c*/ 	.word	0xfffffffc


//--------------------- .text.apply_attention_kernel --------------------------
	.section	.text.apply_attention_kernel,"ax",@progbits
	.align	128
        .global         apply_attention_kernel
        .type           apply_attention_kernel,@function
        .size           apply_attention_kernel,(.L_x_6 - apply_attention_kernel)
        .other          apply_attention_kernel,@"STO_CUDA_ENTRY STV_DEFAULT"
apply_attention_kernel:
.text.apply_attention_kernel:
[----:B------:R-:W-:Y:S01]  /*0000*/  LDC R1, c[0x0][0x37c] ;  /* 0x0000df00ff017b82 */ /* 0x000fe20000000800 */
[----:B------:R-:W0:Y:S07]  /*0010*/  S2R R7, SR_TID.X ;  /* 0x0000000000077919 */ /* 0x000e2e0000002100 */
[----:B------:R-:W1:Y:S08]  /*0020*/  LDC.64 R2, c[0x0][0x398] ;  /* 0x0000e600ff027b82 */ /* 0x000e700000000a00 */
[----:B------:R-:W2:Y:S08]  /*0030*/  LDC.64 R12, c[0x0][0x3a0] ;  /* 0x0000e800ff0c7b82 */ /* 0x000eb00000000a00 */
[----:B------:R-:W0:Y:S08]  /*0040*/  S2UR UR4, SR_CTAID.X ;  /* 0x00000000000479c3 */ /* 0x000e300000002500 */
[----:B------:R-:W0:Y:S01]  /*0050*/  LDC R0, c[0x0][0x360] ;  /* 0x0000d800ff007b82 */ /* 0x000e220000000800 */
[----:B-1----:R-:W-:-:S04]  /*0060*/  IMAD R5, R3, R2, RZ ;  /* 0x0000000203057224 */ /* 0x002fc800078e02ff */
[----:B--2---:R-:W-:-:S04]  /*0070*/  IMAD R2, R5, R12, RZ ;  /* 0x0000000c05027224 */ /* 0x004fc800078e02ff */
[----:B------:R-:W-:Y:S02]  /*0080*/  IMAD R5, R2, R13, RZ ;  /* 0x0000000d02057224 */ /* 0x000fe400078e02ff */
[----:B0-----:R-:W-:-:S05]  /*0090*/  IMAD R0, R0, UR4, R7 ;  /* 0x0000000400007c24 */ /* 0x001fca000f8e0207 */
[----:B------:R-:W-:-:S13]  /*00a0*/  ISETP.GE.AND P0, PT, R0, R5, PT ;  /* 0x000000050000720c */ /* 0x000fda0003f06270 */
[----:B------:R-:W-:Y:S05]  /*00b0*/  @P0 EXIT ;  /* 0x000000000000094d */ /* 0x000fea0003800000 */
[-C--:B------:R-:W-:Y:S01]  /*00c0*/  IMAD R2, R12, R13.reuse, RZ ;  /* 0x0000000d0c027224 */ /* 0x080fe200078e02ff */
[----:B------:R-:W-:Y:S01]  /*00d0*/  IABS R9, R13 ;  /* 0x0000000d00097213 */ /* 0x000fe20000000000 */
[----:B------:R-:W0:Y:S01]  /*00e0*/  LDCU.64 UR4, c[0x0][0x358] ;  /* 0x00006b00ff0477ac */ /* 0x000e220008000a00 */
[-C--:B------:R-:W-:Y:S01]  /*00f0*/  IABS R14, R3.reuse ;  /* 0x00000003000e7213 */ /* 0x080fe20000000000 */
[----:B------:R-:W-:Y:S01]  /*0100*/  IMAD R11, R2, R3, RZ ;  /* 0x00000003020b7224 */ /* 0x000fe200078e02ff */
[----:B------:R-:W-:Y:S01]  /*0110*/  IABS R6, R2 ;  /* 0x0000000200067213 */ /* 0x000fe20000000000 */
[----:B------:R-:W1:Y:S01]  /*0120*/  I2F.RP R7, R9 ;  /* 0x0000000900077306 */ /* 0x000e620000209400 */
[----:B------:R-:W-:Y:S02]  /*0130*/  IABS R10, R12 ;  /* 0x0000000c000a7213 */ /* 0x000fe40000000000 */
[----:B------:R-:W-:Y:S02]  /*0140*/  ISETP.NE.AND P5, PT, R13, RZ, PT ;  /* 0x000000ff0d00720c */ /* 0x000fe40003fa5270 */
[----:B------:R-:W-:-:S03]  /*0150*/  MOV R23, RZ ;  /* 0x000000ff00177202 */ /* 0x000fc60000000f00 */
[----:B------:R-:W2:Y:S08]  /*0160*/  I2F.RP R8, R6 ;  /* 0x0000000600087306 */ /* 0x000eb00000209400 */
[----:B-1----:R-:W1:Y:S08]  /*0170*/  MUFU.RCP R7, R7 ;  /* 0x0000000700077308 */ /* 0x002e700000001000 */
[----:B--2---:R-:W2:Y:S08]  /*0180*/  MUFU.RCP R8, R8 ;  /* 0x0000000800087308 */ /* 0x004eb00000001000 */
[----:B------:R-:W-:Y:S01]  /*0190*/  I2F.RP R18, R14 ;  /* 0x0000000e00127306 */ /* 0x000fe20000209400 */
[----:B-1----:R-:W-:-:S07]  /*01a0*/  VIADD R4, R7, 0xffffffe ;  /* 0x0ffffffe07047836 */ /* 0x002fce0000000000 */
[----:B------:R-:W1:Y:S01]  /*01b0*/  F2I.FTZ.U32.TRUNC.NTZ R5, R4 ;  /* 0x0000000400057305 */ /* 0x000e62000021f000 */
[----:B--2---:R-:W-:Y:S01]  /*01c0*/  VIADD R16, R8, 0xffffffe ;  /* 0x0ffffffe08107836 */ /* 0x004fe20000000000 */
[----:B------:R-:W-:-:S05]  /*01d0*/  IABS R8, R2 ;  /* 0x0000000200087213 */ /* 0x000fca0000000000 */
[----:B------:R-:W-:Y:S01]  /*01e0*/  IMAD.MOV R8, RZ, RZ, -R8 ;  /* 0x000000ffff087224 */ /* 0x000fe200078e0a08 */
[----:B------:R2:W3:Y:S01]  /*01f0*/  F2I.FTZ.U32.TRUNC.NTZ R17, R16 ;  /* 0x0000001000117305 */ /* 0x0004e2000021f000 */
[----:B-1----:R-:W-:-:S07]  /*0200*/  IMAD.MOV R4, RZ, RZ, -R5 ;  /* 0x000000ffff047224 */ /* 0x002fce00078e0a05 */
[----:B------:R-:W1:Y:S01]  /*0210*/  I2F.RP R7, R10 ;  /* 0x0000000a00077306 */ /* 0x000e620000209400 */
[----:B--2---:R-:W-:Y:S02]  /*0220*/  IMAD.MOV.U32 R16, RZ, RZ, RZ ;  /* 0x000000ffff107224 */ /* 0x004fe400078e00ff */
[----:B------:R-:W-:Y:S02]  /*0230*/  IMAD R19, R4, R9, RZ ;  /* 0x0000000904137224 */ /* 0x000fe400078e02ff */
[----:B------:R-:W-:Y:S02]  /*0240*/  IMAD.MOV.U32 R4, RZ, RZ, RZ ;  /* 0x000000ffff047224 */ /* 0x000fe400078e00ff */
[----:B---3--:R-:W-:Y:S01]  /*0250*/  IMAD.MOV R15, RZ, RZ, -R17 ;  /* 0x000000ffff0f7224 */ /* 0x008fe200078e0a11 */
[----:B------:R-:W-:Y:S01]  /*0260*/  MUFU.RCP R18, R18 ;  /* 0x0000001200127308 */ /* 0x000fe20000001000 */
[----:B------:R-:W-:-:S04]  /*0270*/  IMAD.HI.U32 R5, R5, R19, R4 ;  /* 0x0000001305057227 */ /* 0x000fc800078e0004 */
[----:B------:R-:W-:Y:S02]  /*0280*/  IMAD R15, R15, R6, RZ ;  /* 0x000000060f0f7224 */ /* 0x000fe400078e02ff */
[----:B------:R-:W-:Y:S01]  /*0290*/  IMAD.MOV.U32 R19, RZ, RZ, R8 ;  /* 0x000000ffff137224 */ /* 0x000fe200078e0008 */
[----:B-1----:R-:W-:Y:S01]  /*02a0*/  MUFU.RCP R7, R7 ;  /* 0x0000000700077308 */ /* 0x002fe20000001000 */
[----:B------:R-:W-:Y:S01]  /*02b0*/  IMAD.HI.U32 R17, R17, R15, R16 ;  /* 0x0000000f11117227 */ /* 0x000fe200078e0010 */
[----:B------:R-:W-:Y:S02]  /*02c0*/  IABS R15, R11 ;  /* 0x0000000b000f7213 */ /* 0x000fe40000000000 */
[----:B------:R-:W-:-:S04]  /*02d0*/  IABS R16, R0 ;  /* 0x0000000000107213 */ /* 0x000fc80000000000 */
[----:B------:R-:W1:Y:S01]  /*02e0*/  I2F.RP R20, R15 ;  /* 0x0000000f00147306 */ /* 0x000e620000209400 */
[----:B------:R-:W-:-:S04]  /*02f0*/  IMAD.HI.U32 R8, R5, R16, RZ ;  /* 0x0000001005087227 */ /* 0x000fc800078e00ff */
[----:B------:R-:W-:-:S04]  /*0300*/  IMAD.HI.U32 R17, R17, R16, RZ ;  /* 0x0000001011117227 */ /* 0x000fc800078e00ff */
[----:B------:R-:W-:Y:S02]  /*0310*/  IMAD.MOV R4, RZ, RZ, -R8 ;  /* 0x000000ffff047224 */ /* 0x000fe400078e0a08 */
[--C-:B------:R-:W-:Y:S02]  /*0320*/  IMAD R19, R17, R19, R16.reuse ;  /* 0x0000001311137224 */ /* 0x100fe400078e0210 */
[C---:B------:R-:W-:Y:S01]  /*0330*/  IMAD R4, R9.reuse, R4, R16 ;  /* 0x0000000409047224 */ /* 0x040fe200078e0210 */
[----:B-1----:R-:W1:Y:S02]  /*0340*/  MUFU.RCP R20, R20 ;  /* 0x0000001400147308 */ /* 0x002e640000001000 */
[----:B------:R-:W-:Y:S01]  /*0350*/  ISETP.GT.U32.AND P6, PT, R6, R19, PT ;  /* 0x000000130600720c */ /* 0x000fe20003fc4070 */
[----:B------:R-:W-:Y:S01]  /*0360*/  VIADD R5, R18, 0xffffffe ;  /* 0x0ffffffe12057836 */ /* 0x000fe20000000000 */
[----:B------:R-:W-:Y:S01]  /*0370*/  ISETP.GT.U32.AND P0, PT, R9, R4, PT ;  /* 0x000000040900720c */ /* 0x000fe20003f04070 */
[----:B------:R-:W-:-:S04]  /*0380*/  VIADD R18, R7, 0xffffffe ;  /* 0x0ffffffe07127836 */ /* 0x000fc80000000000 */
[----:B------:R-:W2:Y:S06]  /*0390*/  F2I.FTZ.U32.TRUNC.NTZ R5, R5 ;  /* 0x0000000500057305 */ /* 0x000eac000021f000 */
[----:B------:R-:W-:Y:S02]  /*03a0*/  @!P6 IMAD.IADD R19, R19, 0x1, -R6 ;  /* 0x000000011313e824 */ /* 0x000fe400078e0a06 */
[----:B------:R-:W-:Y:S01]  /*03b0*/  @!P0 IMAD.IADD R4, R4, 0x1, -R9 ;  /* 0x0000000104048824 */ /* 0x000fe200078e0a09 */
[----:B------:R3:W4:Y:S01]  /*03c0*/  F2I.FTZ.U32.TRUNC.NTZ R7, R18 ;  /* 0x0000001200077305 */ /* 0x000722000021f000 */
[----:B-1----:R-:W-:Y:S01]  /*03d0*/  VIADD R20, R20, 0xffffffe ;  /* 0x0ffffffe14147836 */ /* 0x002fe20000000000 */
[----:B------:R-:W-:Y:S01]  /*03e0*/  ISETP.GE.U32.AND P1, PT, R19, R6, PT ;  /* 0x000000061300720c */ /* 0x000fe20003f26070 */
[----:B------:R-:W-:Y:S01]  /*03f0*/  @!P6 VIADD R17, R17, 0x1 ;  /* 0x000000011111e836 */ /* 0x000fe20000000000 */
[----:B------:R-:W-:Y:S01]  /*0400*/  LOP3.LUT R19, R0, R2, RZ, 0x3c, !PT ;  /* 0x0000000200137212 */ /* 0x000fe200078e3cff */
[----:B------:R-:W-:Y:S01]  /*0410*/  @!P0 VIADD R8, R8, 0x1 ;  /* 0x0000000108088836 */ /* 0x000fe20000000000 */
[----:B------:R-:W-:Y:S01]  /*0420*/  ISETP.GE.U32.AND P4, PT, R4, R9, PT ;  /* 0x000000090400720c */ /* 0x000fe20003f86070 */
[----:B------:R-:W-:Y:S01]  /*0430*/  IMAD.MOV.U32 R4, RZ, RZ, RZ ;  /* 0x000000ffff047224 */ /* 0x000fe200078e00ff */
[----:B------:R-:W-:Y:S01]  /*0440*/  ISETP.GE.AND P3, PT, R19, RZ, PT ;  /* 0x000000ff1300720c */ /* 0x000fe20003f66270 */
[----:B------:R-:W1:Y:S01]  /*0450*/  F2I.FTZ.U32.TRUNC.NTZ R9, R20 ;  /* 0x0000001400097305 */ /* 0x000e62000021f000 */
[----:B------:R-:W-:Y:S01]  /*0460*/  LOP3.LUT R6, R0, R13, RZ, 0x3c, !PT ;  /* 0x0000000d00067212 */ /* 0x000fe200078e3cff */
[----:B--2---:R-:W-:Y:S01]  /*0470*/  IMAD.MOV R19, RZ, RZ, -R5 ;  /* 0x000000ffff137224 */ /* 0x004fe200078e0a05 */
[----:B------:R-:W-:-:S02]  /*0480*/  ISETP.NE.AND P6, PT, R2, RZ, PT ;  /* 0x000000ff0200720c */ /* 0x000fc40003fc5270 */
[----:B------:R-:W-:Y:S01]  /*0490*/  ISETP.GE.AND P2, PT, R6, RZ, PT ;  /* 0x000000ff0600720c */ /* 0x000fe20003f46270 */
[----:B------:R-:W-:Y:S02]  /*04a0*/  HFMA2 R6, -RZ, RZ, 0, 0 ;  /* 0x00000000ff067431 */ /* 0x000fe400000001ff */
[----:B------:R-:W-:Y:S01]  /*04b0*/  @P1 VIADD R17, R17, 0x1 ;  /* 0x0000000111111836 */ /* 0x000fe20000000000 */
[----:B---3--:R-:W-:Y:S01]  /*04c0*/  IABS R18, R11 ;  /* 0x0000000b00127213 */ /* 0x008fe20000000000 */
[----:B------:R-:W-:Y:S02]  /*04d0*/  IMAD R19, R19, R14, RZ ;  /* 0x0000000e13137224 */ /* 0x000fe400078e02ff */
[----:B----4-:R-:W-:Y:S02]  /*04e0*/  IMAD.MOV R21, RZ, RZ, -R7 ;  /* 0x000000ffff157224 */ /* 0x010fe400078e0a07 */
[----:B------:R-:W-:Y:S02]  /*04f0*/  @P4 VIADD R8, R8, 0x1 ;  /* 0x0000000108084836 */ /* 0x000fe40000000000 */
[----:B------:R-:W-:Y:S01]  /*0500*/  @!P3 IMAD.MOV R17, RZ, RZ, -R17 ;  /* 0x000000ffff11b224 */ /* 0x000fe200078e0a11 */
[----:B------:R-:W-:Y:S01]  /*0510*/  @!P6 LOP3.LUT R17, RZ, R2, RZ, 0x33, !PT ;  /* 0x00000002ff11e212 */ /* 0x000fe200078e33ff */
[----:B------:R-:W-:-:S04]  /*0520*/  IMAD.HI.U32 R5, R5, R19, R4 ;  /* 0x0000001305057227 */ /* 0x000fc800078e0004 */
[----:B------:R-:W-:Y:S02]  /*0530*/  IMAD.MOV.U32 R4, RZ, RZ, R8 ;  /* 0x000000ffff047224 */ /* 0x000fe400078e0008 */
[----:B------:R-:W-:Y:S02]  /*0540*/  IMAD R19, R21, R10, RZ ;  /* 0x0000000a15137224 */ /* 0x000fe400078e02ff */
[----:B-1----:R-:W-:Y:S02]  /*0550*/  IMAD.MOV R2, RZ, RZ, -R9 ;  /* 0x000000ffff027224 */ /* 0x002fe400078e0a09 */
[----:B------:R-:W-:Y:S01]  /*0560*/  @!P2 IMAD.MOV R4, RZ, RZ, -R4 ;  /* 0x000000ffff04a224 */ /* 0x000fe200078e0a04 */
[----:B------:R-:W-:Y:S01]  /*0570*/  @!P5 LOP3.LUT R4, RZ, R13, RZ, 0x33, !PT ;  /* 0x0000000dff04d212 */ /* 0x000fe200078e33ff */
[----:B------:R-:W-:Y:S01]  /*0580*/  IMAD.HI.U32 R6, R7, R19, R6 ;  /* 0x0000001307067227 */ /* 0x000fe200078e0006 */
[----:B------:R-:W-:-:S03]  /*0590*/  IABS R7, R17 ;  /* 0x0000001100077213 */ /* 0x000fc60000000000 */
[----:B------:R-:W-:Y:S01]  /*05a0*/  IMAD R19, R2, R15, RZ ;  /* 0x0000000f02137224 */ /* 0x000fe200078e02ff */
[----:B------:R-:W-:Y:S01]  /*05b0*/  IABS R2, R4 ;  /* 0x0000000400027213 */ /* 0x000fe20000000000 */
[----:B------:R-:W-:Y:S02]  /*05c0*/  IMAD.MOV.U32 R8, RZ, RZ, RZ ;  /* 0x000000ffff087224 */ /* 0x000fe400078e00ff */
[----:B------:R-:W-:-:S04]  /*05d0*/  IMAD.HI.U32 R5, R5, R7, RZ ;  /* 0x0000000705057227 */ /* 0x000fc800078e00ff */
[----:B------:R-:W-:-:S04]  /*05e0*/  IMAD.HI.U32 R9, R9, R19, R8 ;  /* 0x0000001309097227 */ /* 0x000fc800078e0008 */
[----:B------:R-:W-:Y:S02]  /*05f0*/  IMAD.MOV R18, RZ, RZ, -R18 ;  /* 0x000000ffff127224 */ /* 0x000fe400078e0a12 */
[----:B------:R-:W-:Y:S02]  /*0600*/  IMAD.MOV.U32 R19, RZ, RZ, R2 ;  /* 0x000000ffff137224 */ /* 0x000fe400078e0002 */
[----:B------:R-:W-:Y:S02]  /*0610*/  IMAD.MOV R5, RZ, RZ, -R5 ;  /* 0x000000ffff057224 */ /* 0x000fe400078e0a05 */
[----:B------:R-:W-:Y:S02]  /*0620*/  IMAD.MOV.U32 R2, RZ, RZ, R18 ;  /* 0x000000ffff027224 */ /* 0x000fe400078e0012 */
[----:B------:R-:W-:-:S04]  /*0630*/  IMAD.HI.U32 R9, R9, R16, RZ ;  /* 0x0000001009097227 */ /* 0x000fc800078e00ff */
[----:B------:R-:W-:-:S04]  /*0640*/  IMAD.HI.U32 R6, R6, R19, RZ ;  /* 0x0000001306067227 */ /* 0x000fc800078e00ff */
[----:B------:R-:W-:Y:S02]  /*0650*/  IMAD R7, R14, R5, R7 ;  /* 0x000000050e077224 */ /* 0x000fe400078e0207 */
[----:B------:R-:W-:Y:S01]  /*0660*/  IMAD R16, R9, R2, R16 ;  /* 0x0000000209107224 */ /* 0x000fe200078e0210 */
[----:B------:R-:W-:Y:S01]  /*0670*/  LOP3.LUT R2, R0, R11, RZ, 0x3c, !PT ;  /* 0x0000000b00027212 */ /* 0x000fe200078e3cff */
[----:B------:R-:W-:Y:S01]  /*0680*/  IMAD.MOV R6, RZ, RZ, -R6 ;  /* 0x000000ffff067224 */ /* 0x000fe200078e0a06 */
[----:B------:R-:W-:Y:S02]  /*0690*/  ISETP.GT.U32.AND P1, PT, R14, R7, PT ;  /* 0x000000070e00720c */ /* 0x000fe40003f24070 */
[----:B------:R-:W-:Y:S01]  /*06a0*/  ISETP.GT.U32.AND P6, PT, R15, R16, PT ;  /* 0x000000100f00720c */ /* 0x000fe20003fc4070 */
[----:B------:R-:W-:Y:S01]  /*06b0*/  IMAD R5, R10, R6, R19 ;  /* 0x000000060a057224 */ /* 0x000fe200078e0213 */
[----:B------:R-:W-:Y:S01]  /*06c0*/  ISETP.GE.AND P2, PT, R2, RZ, PT ;  /* 0x000000ff0200720c */ /* 0x000fe20003f46270 */
[----:B------:R-:W-:-:S03]  /*06d0*/  IMAD.MOV R6, RZ, RZ, -R4 ;  /* 0x000000ffff067224 */ /* 0x000fc600078e0a04 */
[----:B------:R-:W-:-:S05]  /*06e0*/  ISETP.GT.U32.AND P0, PT, R10, R5, PT ;  /* 0x000000050a00720c */ /* 0x000fca0003f04070 */
[----:B------:R-:W-:Y:S01]  /*06f0*/  @!P1 IMAD.IADD R7, R7, 0x1, -R14 ;  /* 0x0000000107079824 */ /* 0x000fe200078e0a0e */
[----:B------:R-:W-:Y:S01]  /*0700*/  ISETP.NE.AND P1, PT, R11, RZ, PT ;  /* 0x000000ff0b00720c */ /* 0x000fe20003f25270 */
[----:B------:R-:W-:Y:S02]  /*0710*/  @!P6 IMAD.IADD R16, R16, 0x1, -R15 ;  /* 0x000000011010e824 */ /* 0x000fe400078e0a0f */
[----:B------:R-:W-:Y:S01]  /*0720*/  @!P6 VIADD R9, R9, 0x1 ;  /* 0x000000010909e836 */ /* 0x000fe20000000000 */
[----:B------:R-:W-:Y:S02]  /*0730*/  ISETP.GT.U32.AND P5, PT, R14, R7, PT ;  /* 0x000000070e00720c */ /* 0x000fe40003fa4070 */
[----:B------:R-:W-:Y:S01]  /*0740*/  ISETP.GE.U32.AND P4, PT, R16, R15, PT ;  /* 0x0000000f1000720c */ /* 0x000fe20003f86070 */
[----:B------:R-:W-:Y:S01]  /*0750*/  @!P0 IMAD.IADD R5, R5, 0x1, -R10 ;  /* 0x0000000105058824 */ /* 0x000fe200078e0a0a */
[----:B------:R-:W-:-:S04]  /*0760*/  ISETP.GE.AND P0, PT, R17, RZ, PT ;  /* 0x000000ff1100720c */ /* 0x000fc80003f06270 */
[----:B------:R-:W-:-:S05]  /*0770*/  ISETP.GT.U32.AND P3, PT, R10, R5, PT ;  /* 0x000000050a00720c */ /* 0x000fca0003f64070 */
[----:B------:R-:W-:Y:S01]  /*0780*/  @!P5 IMAD.IADD R7, R7, 0x1, -R14 ;  /* 0x000000010707d824 */ /* 0x000fe200078e0a0e */
[----:B------:R-:W-:Y:S01]  /*0790*/  ISETP.GE.AND P5, PT, R4, RZ, PT ;  /* 0x000000ff0400720c */ /* 0x000fe20003fa6270 */
[----:B------:R-:W-:Y:S01]  /*07a0*/  @P4 VIADD R9, R9, 0x1 ;  /* 0x0000000109094836 */ /* 0x000fe20000000000 */
[----:B------:R-:W-:Y:S01]  /*07b0*/  ISETP.NE.AND P4, PT, R3, RZ, PT ;  /* 0x000000ff0300720c */ /* 0x000fe20003f85270 */
[----:B------:R-:W-:Y:S01]  /*07c0*/  @!P0 IMAD.MOV R7, RZ, RZ, -R7 ;  /* 0x000000ffff078224 */ /* 0x000fe200078e0a07 */
[C---:B------:R-:W-:Y:S01]  /*07d0*/  ISETP.GE.AND P0, PT, R12.reuse, 0x1, PT ;  /* 0x000000010c00780c */ /* 0x040fe20003f06270 */
[----:B------:R-:W-:Y:S01]  /*07e0*/  @!P2 IMAD.MOV R9, RZ, RZ, -R9 ;  /* 0x000000ffff09a224 */ /* 0x000fe200078e0a09 */
[----:B------:R-:W-:Y:S01]  /*07f0*/  ISETP.NE.AND P2, PT, R12, RZ, PT ;  /* 0x000000ff0c00720c */ /* 0x000fe20003f45270 */
[----:B------:R-:W-:Y:S01]  /*0800*/  @!P3 IMAD.IADD R5, R5, 0x1, -R10 ;  /* 0x000000010505b824 */ /* 0x000fe200078e0a0a */
[----:B------:R-:W-:-:S05]  /*0810*/  @!P1 LOP3.LUT R9, RZ, R11, RZ, 0x33, !PT ;  /* 0x0000000bff099212 */ /* 0x000fca00078e33ff */
[----:B------:R-:W-:Y:S02]  /*0820*/  @!P5 IMAD.MOV R5, RZ, RZ, -R5 ;  /* 0x000000ffff05d224 */ /* 0x000fe400078e0a05 */
[----:B------:R-:W-:-:S04]  /*0830*/  @!P4 LOP3.LUT R7, RZ, R3, RZ, 0x33, !PT ;  /* 0x00000003ff07c212 */ /* 0x000fc800078e33ff */
[----:B------:R-:W-:Y:S01]  /*0840*/  @!P2 LOP3.LUT R5, RZ, R12, RZ, 0x33, !PT ;  /* 0x0000000cff05a212 */ /* 0x000fe200078e33ff */
[----:B------:R-:W-:Y:S01]  /*0850*/  IMAD R3, R9, R3, R7 ;  /* 0x0000000309037224 */ /* 0x000fe200078e0207 */
[----:B0-----:R-:W-:Y:S06]  /*0860*/  @!P0 BRA `(.L_x_0) ;  /* 0x0000000800e48947 */ /* 0x001fec0003800000 */
[C---:B------:R-:W-:Y:S01]  /*0870*/  ISETP.GE.U32.AND P1, PT, R12.reuse, 0x8, PT ;  /* 0x000000080c00780c */ /* 0x040fe20003f26070 */
[----:B------:R-:W-:Y:S01]  /*0880*/  IMAD R2, R3, R12, RZ ;  /* 0x0000000c03027224 */ /* 0x000fe200078e02ff */
[----:B------:R-:W-:Y:S01]  /*0890*/  LOP3.LUT R3, R12, 0x7, RZ, 0xc0, !PT ;  /* 0x000000070c037812 */ /* 0x000fe200078ec0ff */
[----:B------:R-:W-:Y:S02]  /*08a0*/  IMAD R6, R13, R6, R0 ;  /* 0x000000060d067224 */ /* 0x000fe400078e0200 */
[----:B------:R-:W-:Y:S01]  /*08b0*/  IMAD.IADD R7, R5, 0x1, R2 ;  /* 0x0000000105077824 */ /* 0x000fe200078e0202 */
[----:B------:R-:W-:Y:S01]  /*08c0*/  ISETP.NE.AND P0, PT, R3, RZ, PT ;  /* 0x000000ff0300720c */ /* 0x000fe20003f05270 */
[----:B------:R-:W-:Y:S02]  /*08d0*/  IMAD R5, R2, R13, RZ ;  /* 0x0000000d02057224 */ /* 0x000fe400078e02ff */
[----:B------:R-:W-:Y:S02]  /*08e0*/  IMAD R4, R7, R12, RZ ;  /* 0x0000000c07047224 */ /* 0x000fe400078e02ff */
[----:B------:R-:W-:Y:S01]  /*08f0*/  IMAD.MOV.U32 R23, RZ, RZ, RZ ;  /* 0x000000ffff177224 */ /* 0x000fe200078e00ff */
[----:B------:R-:W-:Y:S01]  /*0900*/  SHF.R.S32.HI R9, RZ, 0x1f, R5 ;  /* 0x0000001fff097819 */ /* 0x000fe20000011405 */
[----:B------:R-:W-:Y:S01]  /*0910*/  IMAD.MOV.U32 R7, RZ, RZ, RZ ;  /* 0x000000ffff077224 */ /* 0x000fe200078e00ff */
[----:B------:R-:W-:Y:S01]  /*0920*/  SHF.R.S32.HI R11, RZ, 0x1f, R4 ;  /* 0x0000001fff0b7819 */ /* 0x000fe20000011404 */
[----:B------:R-:W-:Y:S06]  /*0930*/  @!P1 BRA `(.L_x_1) ;  /* 0x0000000400609947 */ /* 0x000fec0003800000 */
[----:B------:R-:W0:Y:S01]  /*0940*/  LDCU.64 UR6, c[0x0][0x380] ;  /* 0x00007000ff0677ac */ /* 0x000e220008000a00 */
[----:B------:R-:W-:Y:S01]  /*0950*/  LOP3.LUT R7, R12, 0x7ffffff8, RZ, 0xc0, !PT ;  /* 0x7ffffff80c077812 */ /* 0x000fe200078ec0ff */
[----:B------:R-:W-:Y:S02]  /*0960*/  IMAD.IADD R2, R6, 0x1, R13 ;  /* 0x0000000106027824 */ /* 0x000fe400078e020d */
[C-C-:B------:R-:W-:Y:S02]  /*0970*/  IMAD R8, R13.reuse, 0x2, R6.reuse ;  /* 0x000000020d087824 */ /* 0x140fe400078e0206 */
[C-C-:B------:R-:W-:Y:S02]  /*0980*/  IMAD R10, R13.reuse, 0x3, R6.reuse ;  /* 0x000000030d0a7824 */ /* 0x140fe400078e0206 */
[C-C-:B------:R-:W-:Y:S02]  /*0990*/  IMAD R20, R13.reuse, 0x4, R6.reuse ;  /* 0x000000040d147824 */ /* 0x140fe400078e0206 */
[----:B------:R-:W-:-:S02]  /*09a0*/  IMAD R22, R13, 0x5, R6 ;  /* 0x000000050d167824 */ /* 0x000fc400078e0206 */
[C-C-:B------:R-:W-:Y:S02]  /*09b0*/  IMAD R24, R13.reuse, 0x6, R6.reuse ;  /* 0x000000060d187824 */ /* 0x140fe400078e0206 */
[--C-:B------:R-:W-:Y:S02]  /*09c0*/  IMAD R26, R13, 0x7, R6.reuse ;  /* 0x000000070d1a7824 */ /* 0x100fe400078e0206 */
[----:B------:R-:W-:Y:S01]  /*09d0*/  IMAD.MOV.U32 R23, RZ, RZ, RZ ;  /* 0x000000ffff177224 */ /* 0x000fe200078e00ff */
[C---:B0-----:R-:W-:Y:S01]  /*09e0*/  LEA R25, P1, R4.reuse, UR6, 0x2 ;  /* 0x0000000604197c11 */ /* 0x041fe2000f8210ff */
[----:B------:R-:W-:Y:S02]  /*09f0*/  IMAD.MOV.U32 R28, RZ, RZ, R6 ;  /* 0x000000ffff1c7224 */ /* 0x000fe400078e0006 */
[----:B------:R-:W-:Y:S01]  /*0a00*/  IMAD.MOV R21, RZ, RZ, -R7 ;  /* 0x000000ffff157224 */ /* 0x000fe200078e0a07 */
[----:B------:R-:W-:Y:S01]  /*0a10*/  LEA.HI.X R29, R4, UR7, R11, 0x2, P1 ;  /* 0x00000007041d7c11 */ /* 0x000fe200088f140b */
[----:B------:R-:W0:Y:S01]  /*0a20*/  LDCU.64 UR6, c[0x0][0x388] ;  /* 0x00007100ff0677ac */ /* 0x000e220008000a00 */
[----:B------:R-:W-:-:S05]  /*0a30*/  IADD3 R25, P1, PT, R25, 0x10, RZ ;  /* 0x0000001019197810 */ /* 0x000fca0007f3e0ff */
[----:B------:R-:W-:-:S08]  /*0a40*/  IMAD.X R29, RZ, RZ, R29, P1 ;  /* 0x000000ffff1d7224 */ /* 0x000fd000008e061d */
.L_x_2:
[----:B------:R-:W-:-:S04]  /*0a50*/  IADD3 R14, P1, PT, R5, R28, RZ ;  /* 0x0000001c050e7210 */ /* 0x000fc80007f3e0ff */
[----:B------:R-:W-:Y:S02]  /*0a60*/  LEA.HI.X.SX32 R15, R28, R9, 0x1, P1 ;  /* 0x000000091c0f7211 */ /* 0x000fe400008f0eff */
[----:B0-----:R-:W-:-:S04]  /*0a70*/  LEA R16, P1, R14, UR6, 0x2 ;  /* 0x000000060e107c11 */ /* 0x001fc8000f8210ff */
[----:B------:R-:W-:Y:S01]  /*0a80*/  LEA.HI.X R17, R14, UR7, R15, 0x2, P1 ;  /* 0x000000070e117c11 */ /* 0x000fe200088f140f */
[----:B------:R-:W-:Y:S02]  /*0a90*/  IMAD.MOV.U32 R14, RZ, RZ, R25 ;  /* 0x000000ffff0e7224 */ /* 0x000fe400078e0019 */
[----:B------:R-:W-:Y:S02]  /*0aa0*/  IMAD.MOV.U32 R15, RZ, RZ, R29 ;  /* 0x000000ffff0f7224 */ /* 0x000fe400078e001d */
[----:B------:R-:W2:Y:S04]  /*0ab0*/  LDG.E.CONSTANT R16, desc[UR4][R16.64] ;  /* 0x0000000410107981 */ /* 0x000ea8000c1e9900 */
[----:B------:R-:W2:Y:S01]  /*0ac0*/  LDG.E.CONSTANT R18, desc[UR4][R14.64+-0x10] ;  /* 0xfffff0040e127981 */ /* 0x000ea2000c1e9900 */
[----:B------:R-:W-:-:S04]  /*0ad0*/  IADD3 R19, P1, PT, R5, R2, RZ ;  /* 0x0000000205137210 */ /* 0x000fc80007f3e0ff */
[----:B------:R-:W-:Y:S01]  /*0ae0*/  LEA.HI.X.SX32 R25, R2, R9, 0x1, P1 ;  /* 0x0000000902197211 */ /* 0x000fe200008f0eff */
[----:B--2---:R-:W-:Y:S01]  /*0af0*/  FFMA R23, R18, R16, R23 ;  /* 0x0000001012177223 */ /* 0x004fe20000000017 */
[----:B------:R-:W-:-:S04]  /*0b00*/  LEA R18, P1, R19, UR6, 0x2 ;  /* 0x0000000613127c11 */ /* 0x000fc8000f8210ff */
[----:B------:R-:W-:Y:S02]  /*0b10*/  LEA.HI.X R19, R19, UR7, R25, 0x2, P1 ;  /* 0x0000000713137c11 */ /* 0x000fe400088f1419 */
[----:B------:R-:W2:Y:S04]  /*0b20*/  LDG.E.CONSTANT R25, desc[UR4][R14.64+-0xc] ;  /* 0xfffff4040e197981 */ /* 0x000ea8000c1e9900 */
[----:B------:R-:W2:Y:S01]  /*0b30*/  LDG.E.CONSTANT R18, desc[UR4][R18.64] ;  /* 0x0000000412127981 */ /* 0x000ea2000c1e9900 */
[----:B------:R-:W-:-:S04]  /*0b40*/  IADD3 R27, P1, PT, R5, R8, RZ ;  /* 0x00000008051b7210 */ /* 0x000fc80007f3e0ff */
[----:B------:R-:W-:Y:S02]  /*0b50*/  LEA.HI.X.SX32 R17, R8, R9, 0x1, P1 ;  /* 0x0000000908117211 */ /* 0x000fe400008f0eff */
[----:B------:R-:W-:-:S04]  /*0b60*/  LEA R16, P1, R27, UR6, 0x2 ;  /* 0x000000061b107c11 */ /* 0x000fc8000f8210ff */
[----:B------:R-:W-:-:S05]  /*0b70*/  LEA.HI.X R17, R27, UR7, R17, 0x2, P1 ;  /* 0x000000071b117c11 */ /* 0x000fca00088f1411 */
[----:B------:R-:W3:Y:S01]  /*0b80*/  LDG.E.CONSTANT R16, desc[UR4][R16.64] ;  /* 0x0000000410107981 */ /* 0x000ee2000c1e9900 */
[----:B--2---:R-:W-:-:S03]  /*0b90*/  FFMA R23, R25, R18, R23 ;  /* 0x0000001219177223 */ /* 0x004fc60000000017 */
[----:B------:R-:W3:Y:S01]  /*0ba0*/  LDG.E.CONSTANT R25, desc[UR4][R14.64+-0x8] ;  /* 0xfffff8040e197981 */ /* 0x000ee2000c1e9900 */
[----:B------:R-:W-:-:S04]  /*0bb0*/  IADD3 R27, P1, PT, R5, R10, RZ ;  /* 0x0000000a051b7210 */ /* 0x000fc80007f3e0ff */
[----:B------:R-:W-:Y:S02]  /*0bc0*/  LEA.HI.X.SX32 R19, R10, R9, 0x1, P1 ;  /* 0x000000090a137211 */ /* 0x000fe400008f0eff */
[----:B------:R-:W-:-:S04]  /*0bd0*/  LEA R18, P1, R27, UR6, 0x2 ;  /* 0x000000061b127c11 */ /* 0x000fc8000f8210ff */
[----:B------:R-:W-:-:S05]  /*0be0*/  LEA.HI.X R19, R27, UR7, R19, 0x2, P1 ;  /* 0x000000071b137c11 */ /* 0x000fca00088f1413 */
[----:B------:R-:W2:Y:S01]  /*0bf0*/  LDG.E.CONSTANT R18, desc[UR4][R18.64] ;  /* 0x0000000412127981 */ /* 0x000ea2000c1e9900 */
[----:B---3--:R-:W-:-:S03]  /*0c00*/  FFMA R23, R25, R16, R23 ;  /* 0x0000001019177223 */ /* 0x008fc60000000017 */
        /* <DEDUP_REMOVED lines=12> */
[----:B------:R0:W2:Y:S01]  /*0cd0*/  LDG.E.CONSTANT R18, desc[UR4][R18.64] ;  /* 0x0000000412127981 */ /* 0x0000a2000c1e9900 */
[----:B---3--:R-:W-:-:S03]  /*0ce0*/  FFMA R23, R25, R16, R23 ;  /* 0x0000001019177223 */ /* 0x008fc60000000017 */
[----:B------:R-:W2:Y:S01]  /*0cf0*/  LDG.E.CONSTANT R25, desc[UR4][R14.64+0x4] ;  /* 0x000004040e197981 */ /* 0x000ea2000c1e9900 */
[----:B------:R-:W-:-:S04]  /*0d00*/  IADD3 R27, P1, PT, R5, R24, RZ ;  /* 0x00000018051b7210 */ /* 0x000fc80007f3e0ff */
[----:B------:R-:W-:Y:S02]  /*0d10*/  LEA.HI.X.SX32 R17, R24, R9, 0x1, P1 ;  /* 0x0000000918117211 */ /* 0x000fe400008f0eff */
[----:B------:R-:W-:-:S04]  /*0d20*/  LEA R16, P1, R27, UR6, 0x2 ;  /* 0x000000061b107c11 */ /* 0x000fc8000f8210ff */
[----:B------:R-:W-:-:S05]  /*0d30*/  LEA.HI.X R17, R27, UR7, R17, 0x2, P1 ;  /* 0x000000071b117c11 */ /* 0x000fca00088f1411 */
[----:B------:R-:W3:Y:S01]  /*0d40*/  LDG.E.CONSTANT R16, desc[UR4][R16.64] ;  /* 0x0000000410107981 */ /* 0x000ee2000c1e9900 */
[----:B------:R-:W-:-:S04]  /*0d50*/  IADD3 R27, P1, PT, R5, R26, RZ ;  /* 0x0000001a051b7210 */ /* 0x000fc80007f3e0ff */
[----:B0-----:R-:W-:Y:S01]  /*0d60*/  LEA.HI.X.SX32 R19, R26, R9, 0x1, P1 ;  /* 0x000000091a137211 */ /* 0x001fe200008f0eff */
[----:B--2---:R-:W-:Y:S02]  /*0d70*/  FFMA R23, R25, R18, R23 ;  /* 0x0000001219177223 */ /* 0x004fe40000000017 */
[----:B------:R-:W3:Y:S01]  /*0d80*/  LDG.E.CONSTANT R25, desc[UR4][R14.64+0x8] ;  /* 0x000008040e197981 */ /* 0x000ee2000c1e9900 */
[----:B------:R-:W-:-:S04]  /*0d90*/  LEA R18, P1, R27, UR6, 0x2 ;  /* 0x000000061b127c11 */ /* 0x000fc8000f8210ff */
[----:B------:R-:W-:Y:S02]  /*0da0*/  LEA.HI.X R19, R27, UR7, R19, 0x2, P1 ;  /* 0x000000071b137c11 */ /* 0x000fe400088f1413 */
[----:B------:R-:W2:Y:S04]  /*0db0*/  LDG.E.CONSTANT R27, desc[UR4][R14.64+0xc] ;  /* 0x00000c040e1b7981 */ /* 0x000ea8000c1e9900 */
[----:B------:R-:W2:Y:S01]  /*0dc0*/  LDG.E.CONSTANT R18, desc[UR4][R18.64] ;  /* 0x0000000412127981 */ /* 0x000ea2000c1e9900 */
[----:B------:R-:W-:Y:S01]  /*0dd0*/  VIADD R21, R21, 0x8 ;  /* 0x0000000815157836 */ /* 0x000fe20000000000 */
[C---:B------:R-:W-:Y:S01]  /*0de0*/  LEA R8, R13.reuse, R8, 0x3 ;  /* 0x000000080d087211 */ /* 0x040fe200078e18ff */
[C---:B------:R-:W-:Y:S02]  /*0df0*/  IMAD R2, R13.reuse, 0x8, R2 ;  /* 0x000000080d027824 */ /* 0x040fe400078e0202 */
[----:B------:R-:W-:-:S02]  /*0e00*/  IMAD R10, R13, 0x8, R10 ;  /* 0x000000080d0a7824 */ /* 0x000fc400078e020a */
[C---:B------:R-:W-:Y:S02]  /*0e10*/  IMAD R20, R13.reuse, 0x8, R20 ;  /* 0x000000080d147824 */ /* 0x040fe400078e0214 */
[C---:B------:R-:W-:Y:S02]  /*0e20*/  IMAD R22, R13.reuse, 0x8, R22 ;  /* 0x000000080d167824 */ /* 0x040fe400078e0216 */
[C---:B------:R-:W-:Y:S02]  /*0e30*/  IMAD R24, R13.reuse, 0x8, R24 ;  /* 0x000000080d187824 */ /* 0x040fe400078e0218 */
[C---:B------:R-:W-:Y:S02]  /*0e40*/  IMAD R26, R13.reuse, 0x8, R26 ;  /* 0x000000080d1a7824 */ /* 0x040fe400078e021a */
[----:B------:R-:W-:Y:S02]  /*0e50*/  IMAD R28, R13, 0x8, R28 ;  /* 0x000000080d1c7824 */ /* 0x000fe400078e021c */
[----:B---3--:R-:W-:Y:S01]  /*0e60*/  FFMA R23, R25, R16, R23 ;  /* 0x0000001019177223 */ /* 0x008fe20000000017 */
[----:B------:R-:W-:-:S05]  /*0e70*/  IADD3 R25, P1, PT, R14, 0x20, RZ ;  /* 0x000000200e197810 */ /* 0x000fca0007f3e0ff */
[----:B------:R-:W-:Y:S01]  /*0e80*/  IMAD.X R29, RZ, RZ, R15, P1 ;  /* 0x000000ffff1d7224 */ /* 0x000fe200008e060f */
[----:B------:R-:W-:Y:S01]  /*0e90*/  ISETP.NE.AND P1, PT, R21, RZ, PT ;  /* 0x000000ff1500720c */ /* 0x000fe20003f25270 */
[----:B--2---:R-:W-:-:S12]  /*0ea0*/  FFMA R23, R27, R18, R23 ;  /* 0x000000121b177223 */ /* 0x004fd80000000017 */
[----:B------:R-:W-:Y:S05]  /*0eb0*/  @P1 BRA `(.L_x_2) ;  /* 0xfffffff800e41947 */ /* 0x000fea000383ffff */
.L_x_1:
[----:B------:R-:W-:Y:S05]  /*0ec0*/  @!P0 BRA `(.L_x_0) ;  /* 0x00000004004c8947 */ /* 0x000fea0003800000 */
[----:B------:R-:W-:Y:S02]  /*0ed0*/  ISETP.GE.U32.AND P1, PT, R3, 0x4, PT ;  /* 0x000000040300780c */ /* 0x000fe40003f26070 */
[----:B------:R-:W-:-:S04]  /*0ee0*/  LOP3.LUT R10, R12, 0x3, RZ, 0xc0, !PT ;  /* 0x000000030c0a7812 */ /* 0x000fc800078ec0ff */
[----:B------:R-:W-:-:S07]  /*0ef0*/  ISETP.NE.AND P0, PT, R10, RZ, PT ;  /* 0x000000ff0a00720c */ /* 0x000fce0003f05270 */
[----:B------:R-:W-:Y:S06]  /*0f00*/  @!P1 BRA `(.L_x_3) ;  /* 0x0000000000989947 */ /* 0x000fec0003800000 */
[----:B------:R-:W0:Y:S01]  /*0f10*/  LDCU.128 UR8, c[0x0][0x380] ;  /* 0x00007000ff0877ac */ /* 0x000e220008000c00 */
[----:B------:R-:W-:Y:S01]  /*0f20*/  IMAD R2, R7, R13, R6 ;  /* 0x0000000d07027224 */ /* 0x000fe200078e0206 */
[----:B------:R-:W-:-:S03]  /*0f30*/  IADD3 R3, P1, PT, R4, R7, RZ ;  /* 0x0000000704037210 */ /* 0x000fc60007f3e0ff */
[----:B------:R-:W-:Y:S01]  /*0f40*/  IMAD.IADD R8, R2, 0x1, R13 ;  /* 0x0000000102087824 */ /* 0x000fe200078e020d */
[----:B------:R-:W-:Y:S01]  /*0f50*/  IADD3 R18, P3, PT, R5, R2, RZ ;  /* 0x0000000205127210 */ /* 0x000fe20007f7e0ff */
[----:B------:R-:W-:-:S03]  /*0f60*/  IMAD.X R22, RZ, RZ, R11, P1 ;  /* 0x000000ffff167224 */ /* 0x000fc600008e060b */
[----:B------:R-:W-:Y:S01]  /*0f70*/  LEA.HI.X.SX32 R19, R2, R9, 0x1, P3 ;  /* 0x0000000902137211 */ /* 0x000fe200018f0eff */
[----:B------:R-:W-:Y:S01]  /*0f80*/  IMAD.IADD R2, R8, 0x1, R13 ;  /* 0x0000000108027824 */ /* 0x000fe200078e020d */
[----:B------:R-:W-:-:S04]  /*0f90*/  IADD3 R17, P4, PT, R5, R8, RZ ;  /* 0x0000000805117210 */ /* 0x000fc80007f9e0ff */
[----:B------:R-:W-:Y:S02]  /*0fa0*/  LEA.HI.X.SX32 R8, R8, R9, 0x1, P4 ;  /* 0x0000000908087211 */ /* 0x000fe400020f0eff */
[----:B0-----:R-:W-:Y:S02]  /*0fb0*/  LEA R14, P2, R3, UR8, 0x2 ;  /* 0x00000008030e7c11 */ /* 0x001fe4000f8410ff */
[----:B------:R-:W-:Y:S02]  /*0fc0*/  LEA R16, P3, R17, UR10, 0x2 ;  /* 0x0000000a11107c11 */ /* 0x000fe4000f8610ff */
[----:B------:R-:W-:Y:S01]  /*0fd0*/  LEA.HI.X R15, R3, UR9, R22, 0x2, P2 ;  /* 0x00000009030f7c11 */ /* 0x000fe200090f1416 */
[----:B------:R-:W-:Y:S01]  /*0fe0*/  IMAD.IADD R22, R2, 0x1, R13 ;  /* 0x0000000102167824 */ /* 0x000fe200078e020d */
[----:B------:R-:W-:Y:S02]  /*0ff0*/  LEA R20, P1, R18, UR10, 0x2 ;  /* 0x0000000a12147c11 */ /* 0x000fe4000f8210ff */
[----:B------:R-:W-:Y:S01]  /*1000*/  IADD3 R3, P2, PT, R5, R2, RZ ;  /* 0x0000000205037210 */ /* 0x000fe20007f5e0ff */
[----:B------:R-:W2:Y:S01]  /*1010*/  LDG.E.CONSTANT R25, desc[UR4][R14.64+0x4] ;  /* 0x000004040e197981 */ /* 0x000ea2000c1e9900 */
[----:B------:R-:W-:-:S02]  /*1020*/  LEA.HI.X R17, R17, UR11, R8, 0x2, P3 ;  /* 0x0000000b11117c11 */ /* 0x000fc400098f1408 */
[----:B------:R-:W-:Y:S01]  /*1030*/  LEA.HI.X R21, R18, UR11, R19, 0x2, P1 ;  /* 0x0000000b12157c11 */ /* 0x000fe200088f1413 */
[----:B------:R-:W3:Y:S01]  /*1040*/  LDG.E.CONSTANT R27, desc[UR4][R14.64+0x8] ;  /* 0x000008040e1b7981 */ /* 0x000ee2000c1e9900 */
[----:B------:R-:W-:Y:S02]  /*1050*/  LEA.HI.X.SX32 R8, R2, R9, 0x1, P2 ;  /* 0x0000000902087211 */ /* 0x000fe400010f0eff */
[----:B------:R-:W-:Y:S01]  /*1060*/  LEA R2, P1, R3, UR10, 0x2 ;  /* 0x0000000a03027c11 */ /* 0x000fe2000f8210ff */
[----:B------:R-:W4:Y:S01]  /*1070*/  LDG.E.CONSTANT R20, desc[UR4][R20.64] ;  /* 0x0000000414147981 */ /* 0x000f22000c1e9900 */
[----:B------:R-:W-:Y:S02]  /*1080*/  IADD3 R19, P2, PT, R5, R22, RZ ;  /* 0x0000001605137210 */ /* 0x000fe40007f5e0ff */
[----:B------:R-:W-:Y:S01]  /*1090*/  LEA.HI.X R3, R3, UR11, R8, 0x2, P1 ;  /* 0x0000000b03037c11 */ /* 0x000fe200088f1408 */
[----:B------:R-:W2:Y:S01]  /*10a0*/  LDG.E.CONSTANT R16, desc[UR4][R16.64] ;  /* 0x0000000410107981 */ /* 0x000ea2000c1e9900 */
[----:B------:R-:W-:-:S03]  /*10b0*/  LEA R18, P1, R19, UR10, 0x2 ;  /* 0x0000000a13127c11 */ /* 0x000fc6000f8210ff */
[----:B------:R-:W4:Y:S01]  /*10c0*/  LDG.E.CONSTANT R8, desc[UR4][R14.64] ;  /* 0x000000040e087981 */ /* 0x000f22000c1e9900 */
[----:B------:R-:W-:-:S03]  /*10d0*/  LEA.HI.X.SX32 R22, R22, R9, 0x1, P2 ;  /* 0x0000000916167211 */ /* 0x000fc600010f0eff */
[----:B------:R-:W3:Y:S01]  /*10e0*/  LDG.E.CONSTANT R2, desc[UR4][R2.64] ;  /* 0x0000000402027981 */ /* 0x000ee2000c1e9900 */
[----:B------:R-:W-:-:S03]  /*10f0*/  LEA.HI.X R19, R19, UR11, R22, 0x2, P1 ;  /* 0x0000000b13137c11 */ /* 0x000fc600088f1416 */
[----:B------:R-:W5:Y:S04]  /*1100*/  LDG.E.CONSTANT R21, desc[UR4][R14.64+0xc] ;  /* 0x00000c040e157981 */ /* 0x000f68000c1e9900 */
[----:B------:R-:W5:Y:S01]  /*1110*/  LDG.E.CONSTANT R18, desc[UR4][R18.64] ;  /* 0x0000000412127981 */ /* 0x000f62000c1e9900 */
[----:B------:R-:W-:Y:S02]  /*1120*/  VIADD R7, R7, 0x4 ;  /* 0x0000000407077836 */ /* 0x000fe40000000000 */
[----:B----4-:R-:W-:-:S04]  /*1130*/  FFMA R8, R8, R20, R23 ;  /* 0x0000001408087223 */ /* 0x010fc80000000017 */
[----:B--2---:R-:W-:-:S04]  /*1140*/  FFMA R8, R25, R16, R8 ;  /* 0x0000001019087223 */ /* 0x004fc80000000008 */
[----:B---3--:R-:W-:-:S04]  /*1150*/  FFMA R8, R27, R2, R8 ;  /* 0x000000021b087223 */ /* 0x008fc80000000008 */
[----:B-----5:R-:W-:-:S07]  /*1160*/  FFMA R23, R21, R18, R8 ;  /* 0x0000001215177223 */ /* 0x020fce0000000008 */
.L_x_3:
[----:B------:R-:W-:Y:S05]  /*1170*/  @!P0 BRA `(.L_x_0) ;  /* 0x0000000000a08947 */ /* 0x000fea0003800000 */
[----:B------:R-:W-:Y:S02]  /*1180*/  ISETP.NE.AND P1, PT, R10, 0x1, PT ;  /* 0x000000010a00780c */ /* 0x000fe40003f25270 */
[----:B------:R-:W-:-:S04]  /*1190*/  LOP3.LUT R12, R12, 0x1, RZ, 0xc0, !PT ;  /* 0x000000010c0c7812 */ /* 0x000fc800078ec0ff */
[----:B------:R-:W-:-:S07]  /*11a0*/  ISETP.NE.U32.AND P0, PT, R12, 0x1, PT ;  /* 0x000000010c00780c */ /* 0x000fce0003f05070 */
[----:B------:R-:W-:Y:S06]  /*11b0*/  @!P1 BRA `(.L_x_4) ;  /* 0x0000000000589947 */ /* 0x000fec0003800000 */
[----:B------:R-:W0:Y:S01]  /*11c0*/  LDCU.128 UR8, c[0x0][0x380] ;  /* 0x00007000ff0877ac */ /* 0x000e220008000c00 */
[----:B------:R-:W-:Y:S01]  /*11d0*/  IMAD R10, R7, R13, R6 ;  /* 0x0000000d070a7224 */ /* 0x000fe200078e0206 */
[----:B------:R-:W-:-:S03]  /*11e0*/  IADD3 R3, P1, PT, R4, R7, RZ ;  /* 0x0000000704037210 */ /* 0x000fc60007f3e0ff */
[----:B------:R-:W-:Y:S01]  /*11f0*/  IMAD.IADD R18, R10, 0x1, R13 ;  /* 0x000000010a127824 */ /* 0x000fe200078e020d */
[----:B------:R-:W-:Y:S01]  /*1200*/  IADD3 R12, P3, PT, R5, R10, RZ ;  /* 0x0000000a050c7210 */ /* 0x000fe20007f7e0ff */
[----:B------:R-:W-:-:S03]  /*1210*/  IMAD.X R8, RZ, RZ, R11, P1 ;  /* 0x000000ffff087224 */ /* 0x000fc600008e060b */
[----:B------:R-:W-:Y:S02]  /*1220*/  LEA.HI.X.SX32 R15, R10, R9, 0x1, P3 ;  /* 0x000000090a0f7211 */ /* 0x000fe400018f0eff */
[----:B------:R-:W-:-:S04]  /*1230*/  IADD3 R10, P3, PT, R5, R18, RZ ;  /* 0x00000012050a7210 */ /* 0x000fc80007f7e0ff */
[----:B------:R-:W-:Y:S02]  /*1240*/  LEA.HI.X.SX32 R17, R18, R9, 0x1, P3 ;  /* 0x0000000912117211 */ /* 0x000fe400018f0eff */
[C---:B0-----:R-:W-:Y:S02]  /*1250*/  LEA R14, P1, R12.reuse, UR10, 0x2 ;  /* 0x0000000a0c0e7c11 */ /* 0x041fe4000f8210ff */
[C---:B------:R-:W-:Y:S02]  /*1260*/  LEA R2, P2, R3.reuse, UR8, 0x2 ;  /* 0x0000000803027c11 */ /* 0x040fe4000f8410ff */
[----:B------:R-:W-:Y:S02]  /*1270*/  LEA.HI.X R15, R12, UR11, R15, 0x2, P1 ;  /* 0x0000000b0c0f7c11 */ /* 0x000fe400088f140f */
[----:B------:R-:W-:Y:S02]  /*1280*/  LEA.HI.X R3, R3, UR9, R8, 0x2, P2 ;  /* 0x0000000903037c11 */ /* 0x000fe400090f1408 */
[C---:B------:R-:W-:Y:S01]  /*1290*/  LEA R16, P1, R10.reuse, UR10, 0x2 ;  /* 0x0000000a0a107c11 */ /* 0x040fe2000f8210ff */
[----:B------:R-:W2:Y:S03]  /*12a0*/  LDG.E.CONSTANT R14, desc[UR4][R14.64] ;  /* 0x000000040e0e7981 */ /* 0x000ea6000c1e9900 */
[----:B------:R-:W-:Y:S01]  /*12b0*/  LEA.HI.X R17, R10, UR11, R17, 0x2, P1 ;  /* 0x0000000b0a117c11 */ /* 0x000fe200088f1411 */
[----:B------:R-:W2:Y:S04]  /*12c0*/  LDG.E.CONSTANT R8, desc[UR4][R2.64] ;  /* 0x0000000402087981 */ /* 0x000ea8000c1e9900 */
[----:B------:R-:W3:Y:S04]  /*12d0*/  LDG.E.CONSTANT R19, desc[UR4][R2.64+0x4] ;  /* 0x0000040402137981 */ /* 0x000ee8000c1e9900 */
[----:B------:R-:W3:Y:S01]  /*12e0*/  LDG.E.CONSTANT R16, desc[UR4][R16.64] ;  /* 0x0000000410107981 */ /* 0x000ee2000c1e9900 */
[----:B------:R-:W-:-:S02]  /*12f0*/  VIADD R7, R7, 0x2 ;  /* 0x0000000207077836 */ /* 0x000fc40000000000 */
[----:B--2---:R-:W-:-:S04]  /*1300*/  FFMA R8, R8, R14, R23 ;  /* 0x0000000e08087223 */ /* 0x004fc80000000017 */
[----:B---3--:R-:W-:-:S07]  /*1310*/  FFMA R23, R19, R16, R8 ;  /* 0x0000001013177223 */ /* 0x008fce0000000008 */
.L_x_4:
[----:B------:R-:W-:Y:S05]  /*1320*/  @P0 BRA `(.L_x_0) ;  /* 0x0000000000340947 */ /* 0x000fea0003800000 */
[----:B------:R-:W0:Y:S01]  /*1330*/  LDCU.128 UR8, c[0x0][0x380] ;  /* 0x00007000ff0877ac */ /* 0x000e220008000c00 */
[----:B------:R-:W-:Y:S01]  /*1340*/  IMAD R6, R7, R13, R6 ;  /* 0x0000000d07067224 */ /* 0x000fe200078e0206 */
[----:B------:R-:W-:-:S04]  /*1350*/  IADD3 R7, P0, PT, R4, R7, RZ ;  /* 0x0000000704077210 */ /* 0x000fc80007f1e0ff */
[----:B------:R-:W-:Y:S01]  /*1360*/  IADD3 R5, P2, PT, R5, R6, RZ ;  /* 0x0000000605057210 */ /* 0x000fe20007f5e0ff */
[----:B------:R-:W-:-:S03]  /*1370*/  IMAD.X R8, RZ, RZ, R11, P0 ;  /* 0x000000ffff087224 */ /* 0x000fc600000e060b */
[----:B------:R-:W-:Y:S02]  /*1380*/  LEA.HI.X.SX32 R6, R6, R9, 0x1, P2 ;  /* 0x0000000906067211 */ /* 0x000fe400010f0eff */
[----:B0-----:R-:W-:Y:S02]  /*1390*/  LEA R2, P1, R7, UR8, 0x2 ;  /* 0x0000000807027c11 */ /* 0x001fe4000f8210ff */
[----:B------:R-:W-:Y:S02]  /*13a0*/  LEA R4, P0, R5, UR10, 0x2 ;  /* 0x0000000a05047c11 */ /* 0x000fe4000f8010ff */
[----:B------:R-:W-:Y:S02]  /*13b0*/  LEA.HI.X R3, R7, UR9, R8, 0x2, P1 ;  /* 0x0000000907037c11 */ /* 0x000fe400088f1408 */
[----:B------:R-:W-:-:S03]  /*13c0*/  LEA.HI.X R5, R5, UR11, R6, 0x2, P0 ;  /* 0x0000000b05057c11 */ /* 0x000fc600080f1406 */
[----:B------:R-:W2:Y:S04]  /*13d0*/  LDG.E.CONSTANT R2, desc[UR4][R2.64] ;  /* 0x0000000402027981 */ /* 0x000ea8000c1e9900 */
[----:B------:R-:W2:Y:S02]  /*13e0*/  LDG.E.CONSTANT R4, desc[UR4][R4.64] ;  /* 0x0000000404047981 */ /* 0x000ea4000c1e9900 */
[----:B--2---:R-:W-:-:S07]  /*13f0*/  FFMA R23, R2, R4, R23 ;  /* 0x0000000402177223 */ /* 0x004fce0000000017 */
.L_x_0:
[----:B------:R-:W0:Y:S02]  /*1400*/  LDC.64 R2, c[0x0][0x390] ;  /* 0x0000e400ff027b82 */ /* 0x000e240000000a00 */
[----:B0-----:R-:W-:-:S05]  /*1410*/  IMAD.WIDE R2, R0, 0x4, R2 ;  /* 0x0000000400027825 */ /* 0x001fca00078e0202 */
[----:B------:R-:W-:Y:S01]  /*1420*/  STG.E desc[UR4][R2.64], R23 ;  /* 0x0000001702007986 */ /* 0x000fe2000c101904 */
[----:B------:R-:W-:Y:S05]  /*1430*/  EXIT ;  /* 0x000000000000794d */ /* 0x000fea0003800000 */
.L_x_5:
[----:B------:R-:W-:-:S00]  /*1440*/  BRA `(.L_x_5) ;  /* 0xfffffffc00fc7947 */ /* 0x000fc0000383ffff */
[----:B------:R-:W-:-:S00]  /*1450*/  NOP ;  /* 0x0000000000007918 */ /* 0x000fc00000000000 */
        /* <DEDUP_REMOVED lines=10> */
.L_x_6:


//--------------------- .nv.shared.reserved.0     --------------------------
	.section	.nv.shared.reserved.0,"aw",@nobits
	.weak		__nv_reservedSMEM_offset_0_alias
	.size		__nv_reservedSMEM_offset_0_alias, 0, 64
	.other		__nv_reservedSMEM_offset_0_alias,@"STO_CUDA_RESERVED_SHARED STV_DEFAULT"
__nv_reservedSMEM_offset_0_alias:
	.zero		0
	.zero		64


//--------------------- .nv.constant0.apply_attention_kernel --------------------------
	.section	.nv.constant0.apply_attention_kernel,"a",@progbits
	.sectionflags	@""
	.align	4
.nv.constant0.apply_attention_kernel:
	.zero		936


//--------------------- SYMBOLS --------------------------

	.type		.nv.reservedSmem.offset0,@object
	.size		.nv.reservedSmem.offset0,0x4
